//
// Generated by NVIDIA NVVM Compiler
//
// Compiler Build ID: CL-36424714
// Cuda compilation tools, release 13.0, V13.0.88
// Based on NVVM 20.0.0
//

.version 9.0
.target sm_100
.address_size 64

	// .globl	_Z8paste3d_PdS_iiiiiiiii

.visible .entry _Z8paste3d_PdS_iiiiiiiii(
	.param .u64 .ptr .align 1 _Z8paste3d_PdS_iiiiiiiii_param_0,
	.param .u64 .ptr .align 1 _Z8paste3d_PdS_iiiiiiiii_param_1,
	.param .u32 _Z8paste3d_PdS_iiiiiiiii_param_2,
	.param .u32 _Z8paste3d_PdS_iiiiiiiii_param_3,
	.param .u32 _Z8paste3d_PdS_iiiiiiiii_param_4,
	.param .u32 _Z8paste3d_PdS_iiiiiiiii_param_5,
	.param .u32 _Z8paste3d_PdS_iiiiiiiii_param_6,
	.param .u32 _Z8paste3d_PdS_iiiiiiiii_param_7,
	.param .u32 _Z8paste3d_PdS_iiiiiiiii_param_8,
	.param .u32 _Z8paste3d_PdS_iiiiiiiii_param_9,
	.param .u32 _Z8paste3d_PdS_iiiiiiiii_param_10
)
{
	.reg .pred 	%p<7>;
	.reg .b32 	%r<52>;
	.reg .b64 	%rd<9>;
	.reg .b64 	%fd<2>;

	ld.param.u64 	%rd3, [_Z8paste3d_PdS_iiiiiiiii_param_0];
	ld.param.u64 	%rd4, [_Z8paste3d_PdS_iiiiiiiii_param_1];
	ld.param.u32 	%r27, [_Z8paste3d_PdS_iiiiiiiii_param_2];
	ld.param.u32 	%r28, [_Z8paste3d_PdS_iiiiiiiii_param_3];
	ld.param.u32 	%r29, [_Z8paste3d_PdS_iiiiiiiii_param_4];
	ld.param.u32 	%r30, [_Z8paste3d_PdS_iiiiiiiii_param_6];
	ld.param.u32 	%r31, [_Z8paste3d_PdS_iiiiiiiii_param_7];
	ld.param.u32 	%r32, [_Z8paste3d_PdS_iiiiiiiii_param_8];
	ld.param.u32 	%r33, [_Z8paste3d_PdS_iiiiiiiii_param_9];
	ld.param.u32 	%r34, [_Z8paste3d_PdS_iiiiiiiii_param_10];
	mov.u32 	%r1, %tid.x;
	mov.u32 	%r35, %ctaid.x;
	mov.u32 	%r2, %ntid.x;
	mul.lo.s32 	%r3, %r35, %r2;
	add.s32 	%r4, %r3, %r1;
	mov.u32 	%r36, %tid.y;
	mov.u32 	%r37, %ctaid.y;
	mov.u32 	%r5, %ntid.y;
	mad.lo.s32 	%r6, %r37, %r5, %r36;
	mov.u32 	%r38, %tid.z;
	mov.u32 	%r39, %ctaid.z;
	mov.u32 	%r7, %ntid.z;
	mad.lo.s32 	%r47, %r39, %r7, %r38;
	setp.ge.s32 	%p1, %r47, %r27;
	@%p1 bra 	$L__BB0_9;
	mov.u32 	%r40, %nctaid.x;
	mul.lo.s32 	%r9, %r40, %r2;
	add.s32 	%r41, %r1, %r34;
	add.s32 	%r10, %r41, %r3;
	mov.u32 	%r42, %nctaid.z;
	mul.lo.s32 	%r11, %r42, %r7;
	mov.u32 	%r43, %nctaid.y;
	mul.lo.s32 	%r12, %r43, %r5;
	cvta.to.global.u64 	%rd1, %rd3;
	cvta.to.global.u64 	%rd2, %rd4;
$L__BB0_2:
	setp.ge.s32 	%p2, %r6, %r28;
	@%p2 bra 	$L__BB0_8;
	add.s32 	%r44, %r47, %r32;
	mad.lo.s32 	%r14, %r44, %r30, %r33;
	mul.lo.s32 	%r15, %r47, %r28;
	mov.u32 	%r48, %r6;
$L__BB0_4:
	setp.ge.s32 	%p3, %r4, %r29;
	@%p3 bra 	$L__BB0_7;
	add.s32 	%r45, %r48, %r15;
	add.s32 	%r46, %r14, %r48;
	mad.lo.s32 	%r50, %r46, %r31, %r10;
	mad.lo.s32 	%r49, %r45, %r29, %r4;
	mov.u32 	%r51, %r4;
$L__BB0_6:
	mul.wide.s32 	%rd5, %r50, 8;
	add.s64 	%rd6, %rd2, %rd5;
	mul.wide.s32 	%rd7, %r49, 8;
	add.s64 	%rd8, %rd1, %rd7;
	ld.global.f64 	%fd1, [%rd8];
	st.global.f64 	[%rd6], %fd1;
	add.s32 	%r51, %r51, %r9;
	add.s32 	%r50, %r50, %r9;
	add.s32 	%r49, %r49, %r9;
	setp.lt.s32 	%p4, %r51, %r29;
	@%p4 bra 	$L__BB0_6;
$L__BB0_7:
	add.s32 	%r48, %r48, %r12;
	setp.lt.s32 	%p5, %r48, %r28;
	@%p5 bra 	$L__BB0_4;
$L__BB0_8:
	add.s32 	%r47, %r47, %r11;
	setp.lt.s32 	%p6, %r47, %r27;
	@%p6 bra 	$L__BB0_2;
$L__BB0_9:
	ret;

}
	// .globl	_Z16paste3d_fortran_PdS_iiiiiiiii
.visible .entry _Z16paste3d_fortran_PdS_iiiiiiiii(
	.param .u64 .ptr .align 1 _Z16paste3d_fortran_PdS_iiiiiiiii_param_0,
	.param .u64 .ptr .align 1 _Z16paste3d_fortran_PdS_iiiiiiiii_param_1,
	.param .u32 _Z16paste3d_fortran_PdS_iiiiiiiii_param_2,
	.param .u32 _Z16paste3d_fortran_PdS_iiiiiiiii_param_3,
	.param .u32 _Z16paste3d_fortran_PdS_iiiiiiiii_param_4,
	.param .u32 _Z16paste3d_fortran_PdS_iiiiiiiii_param_5,
	.param .u32 _Z16paste3d_fortran_PdS_iiiiiiiii_param_6,
	.param .u32 _Z16paste3d_fortran_PdS_iiiiiiiii_param_7,
	.param .u32 _Z16paste3d_fortran_PdS_iiiiiiiii_param_8,
	.param .u32 _Z16paste3d_fortran_PdS_iiiiiiiii_param_9,
	.param .u32 _Z16paste3d_fortran_PdS_iiiiiiiii_param_10
)
{
	.reg .pred 	%p<7>;
	.reg .b32 	%r<52>;
	.reg .b64 	%rd<9>;
	.reg .b64 	%fd<2>;

	ld.param.u64 	%rd3, [_Z16paste3d_fortran_PdS_iiiiiiiii_param_0];
	ld.param.u64 	%rd4, [_Z16paste3d_fortran_PdS_iiiiiiiii_param_1];
	ld.param.u32 	%r27, [_Z16paste3d_fortran_PdS_iiiiiiiii_param_2];
	ld.param.u32 	%r28, [_Z16paste3d_fortran_PdS_iiiiiiiii_param_3];
	ld.param.u32 	%r29, [_Z16paste3d_fortran_PdS_iiiiiiiii_param_4];
	ld.param.u32 	%r30, [_Z16paste3d_fortran_PdS_iiiiiiiii_param_5];
	ld.param.u32 	%r31, [_Z16paste3d_fortran_PdS_iiiiiiiii_param_6];
	ld.param.u32 	%r32, [_Z16paste3d_fortran_PdS_iiiiiiiii_param_8];
	ld.param.u32 	%r33, [_Z16paste3d_fortran_PdS_iiiiiiiii_param_9];
	ld.param.u32 	%r34, [_Z16paste3d_fortran_PdS_iiiiiiiii_param_10];
	mov.u32 	%r1, %tid.x;
	mov.u32 	%r35, %ctaid.x;
	mov.u32 	%r2, %ntid.x;
	mul.lo.s32 	%r3, %r35, %r2;
	add.s32 	%r4, %r3, %r1;
	mov.u32 	%r36, %tid.y;
	mov.u32 	%r37, %ctaid.y;
	mov.u32 	%r5, %ntid.y;
	mad.lo.s32 	%r6, %r37, %r5, %r36;
	mov.u32 	%r38, %tid.z;
	mov.u32 	%r39, %ctaid.z;
	mov.u32 	%r7, %ntid.z;
	mad.lo.s32 	%r47, %r39, %r7, %r38;
	setp.ge.s32 	%p1, %r47, %r29;
	@%p1 bra 	$L__BB1_9;
	mov.u32 	%r40, %nctaid.x;
	mul.lo.s32 	%r9, %r40, %r2;
	add.s32 	%r41, %r1, %r32;
	add.s32 	%r10, %r41, %r3;
	mov.u32 	%r42, %nctaid.z;
	mul.lo.s32 	%r11, %r42, %r7;
	mov.u32 	%r43, %nctaid.y;
	mul.lo.s32 	%r12, %r43, %r5;
	cvta.to.global.u64 	%rd1, %rd3;
	cvta.to.global.u64 	%rd2, %rd4;
$L__BB1_2:
	setp.ge.s32 	%p2, %r6, %r28;
	@%p2 bra 	$L__BB1_8;
	add.s32 	%r44, %r47, %r34;
	mad.lo.s32 	%r14, %r44, %r31, %r33;
	mul.lo.s32 	%r15, %r47, %r28;
	mov.u32 	%r48, %r6;
$L__BB1_4:
	setp.ge.s32 	%p3, %r4, %r27;
	@%p3 bra 	$L__BB1_7;
	add.s32 	%r45, %r48, %r15;
	add.s32 	%r46, %r14, %r48;
	mad.lo.s32 	%r50, %r46, %r30, %r10;
	mad.lo.s32 	%r49, %r45, %r27, %r4;
	mov.u32 	%r51, %r4;
$L__BB1_6:
	mul.wide.s32 	%rd5, %r50, 8;
	add.s64 	%rd6, %rd2, %rd5;
	mul.wide.s32 	%rd7, %r49, 8;
	add.s64 	%rd8, %rd1, %rd7;
	ld.global.f64 	%fd1, [%rd8];
	st.global.f64 	[%rd6], %fd1;
	add.s32 	%r51, %r51, %r9;
	add.s32 	%r50, %r50, %r9;
	add.s32 	%r49, %r49, %r9;
	setp.lt.s32 	%p4, %r51, %r27;
	@%p4 bra 	$L__BB1_6;
$L__BB1_7:
	add.s32 	%r48, %r48, %r12;
	setp.lt.s32 	%p5, %r48, %r28;
	@%p5 bra 	$L__BB1_4;
$L__BB1_8:
	add.s32 	%r47, %r47, %r11;
	setp.lt.s32 	%p6, %r47, %r29;
	@%p6 bra 	$L__BB1_2;
$L__BB1_9:
	ret;

}


// ===== COMPILED SASS (sm_100) =====

	.target	sm_100

	.elftype	@"ET_EXEC"


//--------------------- .note.nv.tkinfo           --------------------------
	.section	.note.nv.tkinfo,"",@"SHT_NOTE"
	.sectionflags	@"SHF_NOTE_NV_TKINFO"
	.tkinfo
        /*0018*/ 	.word	0x00000002
        /*0030*/ 	.string	""
        /*0030*/ 	.string	"ptxas"
        /*0030*/ 	.string	"Cuda compilation tools, release 13.0, V13.0.88"
        /*0030*/ 	.string	"Build cuda_13.0.r13.0/compiler.36424714_0"
        /*0030*/ 	.string	"-arch sm_100 -m 64 "



//--------------------- .note.nv.cuinfo           --------------------------
	.section	.note.nv.cuinfo,"",@"SHT_NOTE"
	.sectionflags	@"SHF_NOTE_NV_CUINFO"
        /*0018*/ 	.short	0x0002
        /*001a*/ 	.short	0x0064
        /*001c*/ 	.short	0x0082
	.zero		2


//--------------------- .nv.info                  --------------------------
	.section	.nv.info,"",@"SHT_CUDA_INFO"
	.align	4


	//----- nvinfo : EIATTR_REGCOUNT
	.align		4
        /*0000*/ 	.byte	0x04, 0x2f
        /*0002*/ 	.short	(.L_1 - .L_0)
	.align		4
.L_0:
        /*0004*/ 	.word	index@(_Z8paste3d_PdS_iiiiiiiii)
        /*0008*/ 	.word	0x00000017


	//----- nvinfo : EIATTR_FRAME_SIZE
	.align		4
.L_1:
        /*000c*/ 	.byte	0x04, 0x11
        /*000e*/ 	.short	(.L_3 - .L_2)
	.align		4
.L_2:
        /*0010*/ 	.word	index@(_Z8paste3d_PdS_iiiiiiiii)
        /*0014*/ 	.word	0x00000000


	//----- nvinfo : EIATTR_REGCOUNT
	.align		4
.L_3:
        /*0018*/ 	.byte	0x04, 0x2f
        /*001a*/ 	.short	(.L_5 - .L_4)
	.align		4
.L_4:
        /*001c*/ 	.word	index@(_Z16paste3d_fortran_PdS_iiiiiiiii)
        /*0020*/ 	.word	0x00000017


	//----- nvinfo : EIATTR_FRAME_SIZE
	.align		4
.L_5:
        /*0024*/ 	.byte	0x04, 0x11
        /*0026*/ 	.short	(.L_7 - .L_6)
	.align		4
.L_6:
        /*0028*/ 	.word	index@(_Z16paste3d_fortran_PdS_iiiiiiiii)
        /*002c*/ 	.word	0x00000000


	//----- nvinfo : EIATTR_MIN_STACK_SIZE
	.align		4
.L_7:
        /*0030*/ 	.byte	0x04, 0x12
        /*0032*/ 	.short	(.L_9 - .L_8)
	.align		4
.L_8:
        /*0034*/ 	.word	index@(_Z16paste3d_fortran_PdS_iiiiiiiii)
        /*0038*/ 	.word	0x00000000


	//----- nvinfo : EIATTR_MIN_STACK_SIZE
	.align		4
.L_9:
        /*003c*/ 	.byte	0x04, 0x12
        /*003e*/ 	.short	(.L_11 - .L_10)
	.align		4
.L_10:
        /*0040*/ 	.word	index@(_Z8paste3d_PdS_iiiiiiiii)
        /*0044*/ 	.word	0x00000000
.L_11:


//--------------------- .nv.compat                --------------------------
	.section	.nv.compat,"",@"SHT_CUDA_COMPAT_INFO"
	.align	4
        /*0000*/ 	.byte	0x02, 0x09, 0x00, 0x00, 0x02, 0x02, 0x01, 0x00, 0x02, 0x05, 0x05, 0x00, 0x03, 0x07, 0x01, 0x01
        /*0010*/ 	.byte	0x02, 0x03, 0x00, 0x00, 0x02, 0x06, 0x01, 0x00, 0x04, 0x0b, 0x08, 0x00, 0x09, 0x00, 0x00, 0x00
        /*0020*/ 	.byte	0x00, 0x00, 0x00, 0x00


//--------------------- .nv.info._Z16paste3d_fortran_PdS_iiiiiiiii --------------------------
	.section	.nv.info._Z16paste3d_fortran_PdS_iiiiiiiii,"",@"SHT_CUDA_INFO"
	.sectionflags	@""
	.align	4


	//----- nvinfo : EIATTR_CUDA_API_VERSION
	.align		4
        /*0000*/ 	.byte	0x04, 0x37
        /*0002*/ 	.short	(.L_13 - .L_12)
.L_12:
        /*0004*/ 	.word	0x00000082


	//----- nvinfo : EIATTR_KPARAM_INFO
	.align		4
.L_13:
        /*0008*/ 	.byte	0x04, 0x17
        /*000a*/ 	.short	(.L_15 - .L_14)
.L_14:
        /*000c*/ 	.word	0x00000000
        /*0010*/ 	.short	0x000a
        /*0012*/ 	.short	0x0030
        /*0014*/ 	.byte	0x00, 0xf0, 0x11, 0x00


	//----- nvinfo : EIATTR_KPARAM_INFO
	.align		4
.L_15:
        /*0018*/ 	.byte	0x04, 0x17
        /*001a*/ 	.short	(.L_17 - .L_16)
.L_16:
        /*001c*/ 	.word	0x00000000
        /*0020*/ 	.short	0x0009
        /*0022*/ 	.short	0x002c
        /*0024*/ 	.byte	0x00, 0xf0, 0x11, 0x00


	//----- nvinfo : EIATTR_KPARAM_INFO
	.align		4
.L_17:
        /*0028*/ 	.byte	0x04, 0x17
        /*002a*/ 	.short	(.L_19 - .L_18)
.L_18:
        /*002c*/ 	.word	0x00000000
        /*0030*/ 	.short	0x0008
        /*0032*/ 	.short	0x0028
        /*0034*/ 	.byte	0x00, 0xf0, 0x11, 0x00


	//----- nvinfo : EIATTR_KPARAM_INFO
	.align		4
.L_19:
        /*0038*/ 	.byte	0x04, 0x17
        /*003a*/ 	.short	(.L_21 - .L_20)
.L_20:
        /*003c*/ 	.word	0x00000000
        /*0040*/ 	.short	0x0007
        /*0042*/ 	.short	0x0024
        /*0044*/ 	.byte	0x00, 0xf0, 0x11, 0x00


	//----- nvinfo : EIATTR_KPARAM_INFO
	.align		4
.L_21:
        /*0048*/ 	.byte	0x04, 0x17
        /*004a*/ 	.short	(.L_23 - .L_22)
.L_22:
        /*004c*/ 	.word	0x00000000
        /*0050*/ 	.short	0x0006
        /*0052*/ 	.short	0x0020
        /*0054*/ 	.byte	0x00, 0xf0, 0x11, 0x00


	//----- nvinfo : EIATTR_KPARAM_INFO
	.align		4
.L_23:
        /*0058*/ 	.byte	0x04, 0x17
        /*005a*/ 	.short	(.L_25 - .L_24)
.L_24:
        /*005c*/ 	.word	0x00000000
        /*0060*/ 	.short	0x0005
        /*0062*/ 	.short	0x001c
        /*0064*/ 	.byte	0x00, 0xf0, 0x11, 0x00


	//----- nvinfo : EIATTR_KPARAM_INFO
	.align		4
.L_25:
        /*0068*/ 	.byte	0x04, 0x17
        /*006a*/ 	.short	(.L_27 - .L_26)
.L_26:
        /*006c*/ 	.word	0x00000000
        /*0070*/ 	.short	0x0004
        /*0072*/ 	.short	0x0018
        /*0074*/ 	.byte	0x00, 0xf0, 0x11, 0x00


	//----- nvinfo : EIATTR_KPARAM_INFO
	.align		4
.L_27:
        /*0078*/ 	.byte	0x04, 0x17
        /*007a*/ 	.short	(.L_29 - .L_28)
.L_28:
        /*007c*/ 	.word	0x00000000
        /*0080*/ 	.short	0x0003
        /*0082*/ 	.short	0x0014
        /*0084*/ 	.byte	0x00, 0xf0, 0x11, 0x00


	//----- nvinfo : EIATTR_KPARAM_INFO
	.align		4
.L_29:
        /*0088*/ 	.byte	0x04, 0x17
        /*008a*/ 	.short	(.L_31 - .L_30)
.L_30:
        /*008c*/ 	.word	0x00000000
        /*0090*/ 	.short	0x0002
        /*0092*/ 	.short	0x0010
        /*0094*/ 	.byte	0x00, 0xf0, 0x11, 0x00


	//----- nvinfo : EIATTR_KPARAM_INFO
	.align		4
.L_31:
        /*0098*/ 	.byte	0x04, 0x17
        /*009a*/ 	.short	(.L_33 - .L_32)
.L_32:
        /*009c*/ 	.word	0x00000000
        /*00a0*/ 	.short	0x0001
        /*00a2*/ 	.short	0x0008
        /*00a4*/ 	.byte	0x00, 0xf5, 0x21, 0x00


	//----- nvinfo : EIATTR_KPARAM_INFO
	.align		4
.L_33:
        /*00a8*/ 	.byte	0x04, 0x17
        /*00aa*/ 	.short	(.L_35 - .L_34)
.L_34:
        /*00ac*/ 	.word	0x00000000
        /*00b0*/ 	.short	0x0000
        /*00b2*/ 	.short	0x0000
        /*00b4*/ 	.byte	0x00, 0xf5, 0x21, 0x00


	//----- nvinfo : EIATTR_SPARSE_MMA_MASK
	.align		4
.L_35:
        /*00b8*/ 	.byte	0x03, 0x50
        /*00ba*/ 	.short	0x0000


	//----- nvinfo : EIATTR_MAXREG_COUNT
	.align		4
        /*00bc*/ 	.byte	0x03, 0x1b
        /*00be*/ 	.short	0x00ff


	//----- nvinfo : EIATTR_MERCURY_ISA_VERSION
	.align		4
        /*00c0*/ 	.byte	0x03, 0x5f
        /*00c2*/ 	.short	0x0101


	//----- nvinfo : EIATTR_VRC_CTA_INIT_COUNT
	.align		4
        /*00c4*/ 	.byte	0x02, 0x4a
	.zero		1
	.zero		1


	//----- nvinfo : EIATTR_EXIT_INSTR_OFFSETS
	.align		4
        /*00c8*/ 	.byte	0x04, 0x1c
        /*00ca*/ 	.short	(.L_37 - .L_36)


	//   ....[0]....
.L_36:
        /*00cc*/ 	.word	0x000000c0


	//   ....[1]....
        /*00d0*/ 	.word	0x00000440


	//----- nvinfo : EIATTR_CRS_STACK_SIZE
	.align		4
.L_37:
        /*00d4*/ 	.byte	0x04, 0x1e
        /*00d6*/ 	.short	(.L_39 - .L_38)
.L_38:
        /*00d8*/ 	.word	0x00000000


	//----- nvinfo : EIATTR_CBANK_PARAM_SIZE
	.align		4
.L_39:
        /*00dc*/ 	.byte	0x03, 0x19
        /*00de*/ 	.short	0x0034


	//----- nvinfo : EIATTR_PARAM_CBANK
	.align		4
        /*00e0*/ 	.byte	0x04, 0x0a
        /*00e2*/ 	.short	(.L_41 - .L_40)
	.align		4
.L_40:
        /*00e4*/ 	.word	index@(.nv.constant0._Z16paste3d_fortran_PdS_iiiiiiiii)
        /*00e8*/ 	.short	0x0380
        /*00ea*/ 	.short	0x0034


	//----- nvinfo : EIATTR_SW_WAR
	.align		4
.L_41:
        /*00ec*/ 	.byte	0x04, 0x36
        /*00ee*/ 	.short	(.L_43 - .L_42)
.L_42:
        /*00f0*/ 	.word	0x00000008
.L_43:


//--------------------- .nv.info._Z8paste3d_PdS_iiiiiiiii --------------------------
	.section	.nv.info._Z8paste3d_PdS_iiiiiiiii,"",@"SHT_CUDA_INFO"
	.sectionflags	@""
	.align	4


	//----- nvinfo : EIATTR_CUDA_API_VERSION
	.align		4
        /*0000*/ 	.byte	0x04, 0x37
        /*0002*/ 	.short	(.L_45 - .L_44)
.L_44:
        /*0004*/ 	.word	0x00000082


	//----- nvinfo : EIATTR_KPARAM_INFO
	.align		4
.L_45:
        /*0008*/ 	.byte	0x04, 0x17
        /*000a*/ 	.short	(.L_47 - .L_46)
.L_46:
        /*000c*/ 	.word	0x00000000
        /*0010*/ 	.short	0x000a
        /*0012*/ 	.short	0x0030
        /*0014*/ 	.byte	0x00, 0xf0, 0x11, 0x00


	//----- nvinfo : EIATTR_KPARAM_INFO
	.align		4
.L_47:
        /*0018*/ 	.byte	0x04, 0x17
        /*001a*/ 	.short	(.L_49 - .L_48)
.L_48:
        /*001c*/ 	.word	0x00000000
        /*0020*/ 	.short	0x0009
        /*0022*/ 	.short	0x002c
        /*0024*/ 	.byte	0x00, 0xf0, 0x11, 0x00


	//----- nvinfo : EIATTR_KPARAM_INFO
	.align		4
.L_49:
        /*0028*/ 	.byte	0x04, 0x17
        /*002a*/ 	.short	(.L_51 - .L_50)
.L_50:
        /*002c*/ 	.word	0x00000000
        /*0030*/ 	.short	0x0008
        /*0032*/ 	.short	0x0028
        /*0034*/ 	.byte	0x00, 0xf0, 0x11, 0x00


	//----- nvinfo : EIATTR_KPARAM_INFO
	.align		4
.L_51:
        /*0038*/ 	.byte	0x04, 0x17
        /*003a*/ 	.short	(.L_53 - .L_52)
.L_52:
        /*003c*/ 	.word	0x00000000
        /*0040*/ 	.short	0x0007
        /*0042*/ 	.short	0x0024
        /*0044*/ 	.byte	0x00, 0xf0, 0x11, 0x00


	//----- nvinfo : EIATTR_KPARAM_INFO
	.align		4
.L_53:
        /*0048*/ 	.byte	0x04, 0x17
        /*004a*/ 	.short	(.L_55 - .L_54)
.L_54:
        /*004c*/ 	.word	0x00000000
        /*0050*/ 	.short	0x0006
        /*0052*/ 	.short	0x0020
        /*0054*/ 	.byte	0x00, 0xf0, 0x11, 0x00


	//----- nvinfo : EIATTR_KPARAM_INFO
	.align		4
.L_55:
        /*0058*/ 	.byte	0x04, 0x17
        /*005a*/ 	.short	(.L_57 - .L_56)
.L_56:
        /*005c*/ 	.word	0x00000000
        /*0060*/ 	.short	0x0005
        /*0062*/ 	.short	0x001c
        /*0064*/ 	.byte	0x00, 0xf0, 0x11, 0x00


	//----- nvinfo : EIATTR_KPARAM_INFO
	.align		4
.L_57:
        /*0068*/ 	.byte	0x04, 0x17
        /*006a*/ 	.short	(.L_59 - .L_58)
.L_58:
        /*006c*/ 	.word	0x00000000
        /*0070*/ 	.short	0x0004
        /*0072*/ 	.short	0x0018
        /*0074*/ 	.byte	0x00, 0xf0, 0x11, 0x00


	//----- nvinfo : EIATTR_KPARAM_INFO
	.align		4
.L_59:
        /*0078*/ 	.byte	0x04, 0x17
        /*007a*/ 	.short	(.L_61 - .L_60)
.L_60:
        /*007c*/ 	.word	0x00000000
        /*0080*/ 	.short	0x0003
        /*0082*/ 	.short	0x0014
        /*0084*/ 	.byte	0x00, 0xf0, 0x11, 0x00


	//----- nvinfo : EIATTR_KPARAM_INFO
	.align		4
.L_61:
        /*0088*/ 	.byte	0x04, 0x17
        /*008a*/ 	.short	(.L_63 - .L_62)
.L_62:
        /*008c*/ 	.word	0x00000000
        /*0090*/ 	.short	0x0002
        /*0092*/ 	.short	0x0010
        /*0094*/ 	.byte	0x00, 0xf0, 0x11, 0x00


	//----- nvinfo : EIATTR_KPARAM_INFO
	.align		4
.L_63:
        /*0098*/ 	.byte	0x04, 0x17
        /*009a*/ 	.short	(.L_65 - .L_64)
.L_64:
        /*009c*/ 	.word	0x00000000
        /*00a0*/ 	.short	0x0001
        /*00a2*/ 	.short	0x0008
        /*00a4*/ 	.byte	0x00, 0xf5, 0x21, 0x00


	//----- nvinfo : EIATTR_KPARAM_INFO
	.align		4
.L_65:
        /*00a8*/ 	.byte	0x04, 0x17
        /*00aa*/ 	.short	(.L_67 - .L_66)
.L_66:
        /*00ac*/ 	.word	0x00000000
        /*00b0*/ 	.short	0x0000
        /*00b2*/ 	.short	0x0000
        /*00b4*/ 	.byte	0x00, 0xf5, 0x21, 0x00


	//----- nvinfo : EIATTR_SPARSE_MMA_MASK
	.align		4
.L_67:
        /*00b8*/ 	.byte	0x03, 0x50
        /*00ba*/ 	.short	0x0000


	//----- nvinfo : EIATTR_MAXREG_COUNT
	.align		4
        /*00bc*/ 	.byte	0x03, 0x1b
        /*00be*/ 	.short	0x00ff


	//----- nvinfo : EIATTR_MERCURY_ISA_VERSION
	.align		4
        /*00c0*/ 	.byte	0x03, 0x5f
        /*00c2*/ 	.short	0x0101


	//----- nvinfo : EIATTR_VRC_CTA_INIT_COUNT
	.align		4
        /*00c4*/ 	.byte	0x02, 0x4a
	.zero		1
	.zero		1


	//----- nvinfo : EIATTR_EXIT_INSTR_OFFSETS
	.align		4
        /*00c8*/ 	.byte	0x04, 0x1c
        /*00ca*/ 	.short	(.L_69 - .L_68)


	//   ....[0]....
.L_68:
        /*00cc*/ 	.word	0x000000c0


	//   ....[1]....
        /*00d0*/ 	.word	0x00000430


	//----- nvinfo : EIATTR_CRS_STACK_SIZE
	.align		4
.L_69:
        /*00d4*/ 	.byte	0x04, 0x1e
        /*00d6*/ 	.short	(.L_71 - .L_70)
.L_70:
        /*00d8*/ 	.word	0x00000000


	//----- nvinfo : EIATTR_CBANK_PARAM_SIZE
	.align		4
.L_71:
        /*00dc*/ 	.byte	0x03, 0x19
        /*00de*/ 	.short	0x0034


	//----- nvinfo : EIATTR_PARAM_CBANK
	.align		4
        /*00e0*/ 	.byte	0x04, 0x0a
        /*00e2*/ 	.short	(.L_73 - .L_72)
	.align		4
.L_72:
        /*00e4*/ 	.word	index@(.nv.constant0._Z8paste3d_PdS_iiiiiiiii)
        /*00e8*/ 	.short	0x0380
        /*00ea*/ 	.short	0x0034


	//----- nvinfo : EIATTR_SW_WAR
	.align		4
.L_73:
        /*00ec*/ 	.byte	0x04, 0x36
        /*00ee*/ 	.short	(.L_75 - .L_74)
.L_74:
        /*00f0*/ 	.word	0x00000008
.L_75:


//--------------------- .nv.callgraph             --------------------------
	.section	.nv.callgraph,"",@"SHT_CUDA_CALLGRAPH"
	.align	4
	.sectionentsize	8
	.align		4
        /*0000*/ 	.word	0x00000000
	.align		4
        /*0004*/ 	.word	0xffffffff
	.align		4
        /*0008*/ 	.word	0x00000000
	.align		4
        /*000c*/ 	.word	0xfffffffe
	.align		4
        /*0010*/ 	.word	0x00000000
	.align		4
        /*0014*/ 	.word	0xfffffffd
	.align		4
        /*0018*/ 	.word	0x00000000
	.align		4
        /*001c*/ 	.word	0xfffffffc


//--------------------- .text._Z16paste3d_fortran_PdS_iiiiiiiii --------------------------
	.section	.text._Z16paste3d_fortran_PdS_iiiiiiiii,"ax",@progbits
	.align	128
        .global         _Z16paste3d_fortran_PdS_iiiiiiiii
        .type           _Z16paste3d_fortran_PdS_iiiiiiiii,@function
        .size           _Z16paste3d_fortran_PdS_iiiiiiiii,(.L_x_16 - _Z16paste3d_fortran_PdS_iiiiiiiii)
        .other          _Z16paste3d_fortran_PdS_iiiiiiiii,@"STO_CUDA_ENTRY STV_DEFAULT"
_Z16paste3d_fortran_PdS_iiiiiiiii:
.text._Z16paste3d_fortran_PdS_iiiiiiiii:
[----:B------:R-:W-:Y:S01]  /*0000*/  LDC R1, c[0x0][0x37c] ;  /* 0x0000df00ff017b82 */ /* 0x000fe20000000800 */
[----:B------:R-:W0:Y:S01]  /*0010*/  S2R R10, SR_TID.Z ;  /* 0x00000000000a7919 */ /* 0x000e220000002300 */
[----:B------:R-:W1:Y:S06]  /*0020*/  LDCU UR5, c[0x0][0x360] ;  /* 0x00006c00ff0577ac */ /* 0x000e6c0008000800 */
[----:B------:R-:W2:Y:S01]  /*0030*/  LDC R3, c[0x0][0x364] ;  /* 0x0000d900ff037b82 */ /* 0x000ea20000000800 */
[----:B------:R-:W2:Y:S01]  /*0040*/  S2R R0, SR_TID.Y ;  /* 0x0000000000007919 */ /* 0x000ea20000002200 */
[----:B------:R-:W3:Y:S06]  /*0050*/  LDCU UR7, c[0x0][0x398] ;  /* 0x00007300ff0777ac */ /* 0x000eec0008000800 */
[----:B------:R-:W0:Y:S08]  /*0060*/  S2UR UR6, SR_CTAID.Z ;  /* 0x00000000000679c3 */ /* 0x000e300000002700 */
[----:B------:R-:W0:Y:S08]  /*0070*/  LDC R13, c[0x0][0x368] ;  /* 0x0000da00ff0d7b82 */ /* 0x000e300000000800 */
[----:B------:R-:W2:Y:S01]  /*0080*/  S2UR UR4, SR_CTAID.Y ;  /* 0x00000000000479c3 */ /* 0x000ea20000002600 */
[----:B0-----:R-:W-:-:S05]  /*0090*/  IMAD R10, R13, UR6, R10 ;  /* 0x000000060d0a7c24 */ /* 0x001fca000f8e020a */
[----:B---3--:R-:W-:Y:S01]  /*00a0*/  ISETP.GE.AND P0, PT, R10, UR7, PT ;  /* 0x000000070a007c0c */ /* 0x008fe2000bf06270 */
[----:B--2---:R-:W-:-:S12]  /*00b0*/  IMAD R0, R3, UR4, R0 ;  /* 0x0000000403007c24 */ /* 0x004fd8000f8e0200 */
[----:B-1----:R-:W-:Y:S05]  /*00c0*/  @P0 EXIT ;  /* 0x000000000000094d */ /* 0x002fea0003800000 */
[----:B------:R-:W0:Y:S01]  /*00d0*/  S2R R11, SR_TID.X ;  /* 0x00000000000b7919 */ /* 0x000e220000002100 */
[----:B------:R-:W1:Y:S01]  /*00e0*/  S2UR UR4, SR_CTAID.X ;  /* 0x00000000000479c3 */ /* 0x000e620000002500 */
[----:B------:R-:W2:Y:S01]  /*00f0*/  LDCU UR6, c[0x0][0x370] ;  /* 0x00006e00ff0677ac */ /* 0x000ea20008000800 */
[----:B------:R-:W3:Y:S06]  /*0100*/  LDCU UR7, c[0x0][0x378] ;  /* 0x00006f00ff0777ac */ /* 0x000eec0008000800 */
[----:B------:R-:W0:Y:S01]  /*0110*/  LDC R12, c[0x0][0x3a8] ;  /* 0x0000ea00ff0c7b82 */ /* 0x000e220000000800 */
[----:B------:R-:W4:Y:S01]  /*0120*/  LDCU UR8, c[0x0][0x374] ;  /* 0x00006e80ff0877ac */ /* 0x000f220008000800 */
[----:B------:R-:W0:Y:S01]  /*0130*/  LDCU.64 UR10, c[0x0][0x358] ;  /* 0x00006b00ff0a77ac */ /* 0x000e220008000a00 */
[----:B---3--:R-:W-:Y:S01]  /*0140*/  IMAD R13, R13, UR7, RZ ;  /* 0x000000070d0d7c24 */ /* 0x008fe2000f8e02ff */
[----:B-1----:R-:W-:-:S02]  /*0150*/  UIMAD UR4, UR4, UR5, URZ ;  /* 0x00000005040472a4 */ /* 0x002fc4000f8e02ff */
[----:B--2---:R-:W-:Y:S01]  /*0160*/  UIMAD UR5, UR5, UR6, URZ ;  /* 0x00000006050572a4 */ /* 0x004fe2000f8e02ff */
[----:B----4-:R-:W-:-:S03]  /*0170*/  IMAD R14, R3, UR8, RZ ;  /* 0x00000008030e7c24 */ /* 0x010fc6000f8e02ff */
[----:B0-----:R-:W-:Y:S02]  /*0180*/  IADD3 R12, PT, PT, R12, UR4, R11 ;  /* 0x000000040c0c7c10 */ /* 0x001fe4000fffe00b */
[----:B------:R-:W-:-:S07]  /*0190*/  IADD3 R11, PT, PT, R11, UR4, RZ ;  /* 0x000000040b0b7c10 */ /* 0x000fce000fffe0ff */
.L_x_6:
[----:B0-----:R-:W0:Y:S01]  /*01a0*/  LDCU UR4, c[0x0][0x394] ;  /* 0x00007280ff0477ac */ /* 0x001e220008000800 */
[----:B------:R-:W-:Y:S01]  /*01b0*/  BSSY.RECONVERGENT B0, `(.L_x_0) ;  /* 0x0000024000007945 */ /* 0x000fe20003800200 */
[----:B0-----:R-:W-:-:S13]  /*01c0*/  ISETP.GE.AND P0, PT, R0, UR4, PT ;  /* 0x0000000400007c0c */ /* 0x001fda000bf06270 */
[----:B------:R-:W-:Y:S05]  /*01d0*/  @P0 BRA `(.L_x_1) ;  /* 0x0000000000840947 */ /* 0x000fea0003800000 */
[----:B------:R-:W0:Y:S01]  /*01e0*/  LDC R3, c[0x0][0x3ac] ;  /* 0x0000eb00ff037b82 */ /* 0x000e220000000800 */
[----:B------:R-:W1:Y:S01]  /*01f0*/  LDCU UR4, c[0x0][0x3b0] ;  /* 0x00007600ff0477ac */ /* 0x000e620008000800 */
[----:B------:R-:W-:Y:S01]  /*0200*/  IMAD.MOV.U32 R15, RZ, RZ, R0 ;  /* 0x000000ffff0f7224 */ /* 0x000fe200078e0000 */
[----:B------:R-:W0:Y:S01]  /*0210*/  LDCU UR6, c[0x0][0x3a0] ;  /* 0x00007400ff0677ac */ /* 0x000e220008000800 */
[----:B-1----:R-:W-:-:S05]  /*0220*/  IADD3 R2, PT, PT, R10, UR4, RZ ;  /* 0x000000040a027c10 */ /* 0x002fca000fffe0ff */
[----:B0-----:R-:W-:-:S07]  /*0230*/  IMAD R20, R2, UR6, R3 ;  /* 0x0000000602147c24 */ /* 0x001fce000f8e0203 */
.L_x_5:
[----:B0-----:R-:W0:Y:S01]  /*0240*/  LDC R18, c[0x0][0x390] ;  /* 0x0000e400ff127b82 */ /* 0x001e220000000800 */
[----:B------:R-:W-:Y:S01]  /*0250*/  BSSY.RECONVERGENT B1, `(.L_x_2) ;  /* 0x0000015000017945 */ /* 0x000fe20003800200 */
[----:B0-----:R-:W-:-:S13]  /*0260*/  ISETP.GE.AND P0, PT, R11, R18, PT ;  /* 0x000000120b00720c */ /* 0x001fda0003f06270 */
[----:B------:R-:W-:Y:S05]  /*0270*/  @P0 BRA `(.L_x_3) ;  /* 0x0000000000480947 */ /* 0x000fea0003800000 */
[----:B------:R-:W0:Y:S01]  /*0280*/  LDCU UR6, c[0x0][0x394] ;  /* 0x00007280ff0677ac */ /* 0x000e220008000800 */
[----:B------:R-:W1:Y:S01]  /*0290*/  LDC.64 R4, c[0x0][0x380] ;  /* 0x0000e000ff047b82 */ /* 0x000e620000000a00 */
[----:B------:R-:W-:Y:S01]  /*02a0*/  IADD3 R7, PT, PT, R20, R15, RZ ;  /* 0x0000000f14077210 */ /* 0x000fe20007ffe0ff */
[----:B------:R-:W-:Y:S01]  /*02b0*/  IMAD.MOV.U32 R16, RZ, RZ, R11 ;  /* 0x000000ffff107224 */ /* 0x000fe200078e000b */
[----:B------:R-:W2:Y:S05]  /*02c0*/  LDCU UR4, c[0x0][0x39c] ;  /* 0x00007380ff0477ac */ /* 0x000eaa0008000800 */
[----:B------:R-:W3:Y:S01]  /*02d0*/  LDC.64 R2, c[0x0][0x388] ;  /* 0x0000e200ff027b82 */ /* 0x000ee20000000a00 */
[----:B0-----:R-:W-:-:S02]  /*02e0*/  IMAD R6, R10, UR6, R15 ;  /* 0x000000060a067c24 */ /* 0x001fc4000f8e020f */
[----:B--2---:R-:W-:Y:S02]  /*02f0*/  IMAD R17, R7, UR4, R12 ;  /* 0x0000000407117c24 */ /* 0x004fe4000f8e020c */
[----:B------:R-:W-:-:S07]  /*0300*/  IMAD R19, R6, R18, R11 ;  /* 0x0000001206137224 */ /* 0x000fce00078e020b */
.L_x_4:
[----:B01----:R-:W-:-:S06]  /*0310*/  IMAD.WIDE R6, R19, 0x8, R4 ;  /* 0x0000000813067825 */ /* 0x003fcc00078e0204 */
[----:B------:R-:W2:Y:S01]  /*0320*/  LDG.E.64 R6, desc[UR10][R6.64] ;  /* 0x0000000a06067981 */ /* 0x000ea2000c1e1b00 */
[C---:B---3--:R-:W-:Y:S01]  /*0330*/  IMAD.WIDE R8, R17.reuse, 0x8, R2 ;  /* 0x0000000811087825 */ /* 0x048fe200078e0202 */
[----:B------:R-:W-:Y:S02]  /*0340*/  IADD3 R16, PT, PT, R16, UR5, RZ ;  /* 0x0000000510107c10 */ /* 0x000fe4000fffe0ff */
[----:B------:R-:W-:Y:S01]  /*0350*/  IADD3 R17, PT, PT, R17, UR5, RZ ;  /* 0x0000000511117c10 */ /* 0x000fe2000fffe0ff */
[----:B------:R-:W-:Y:S01]  /*0360*/  VIADD R19, R19, UR5 ;  /* 0x0000000513137c36 */ /* 0x000fe20008000000 */
[----:B------:R-:W-:Y:S01]  /*0370*/  ISETP.GE.AND P0, PT, R16, R18, PT ;  /* 0x000000121000720c */ /* 0x000fe20003f06270 */
[----:B--2---:R0:W-:-:S12]  /*0380*/  STG.E.64 desc[UR10][R8.64], R6 ;  /* 0x0000000608007986 */ /* 0x0041d8000c101b0a */
[----:B------:R-:W-:Y:S05]  /*0390*/  @!P0 BRA `(.L_x_4) ;  /* 0xfffffffc00dc8947 */ /* 0x000fea000383ffff */
.L_x_3:
[----:B------:R-:W-:Y:S05]  /*03a0*/  BSYNC.RECONVERGENT B1 ;  /* 0x0000000000017941 */ /* 0x000fea0003800200 */
.L_x_2:
[----:B------:R-:W1:Y:S01]  /*03b0*/  LDCU UR4, c[0x0][0x394] ;  /* 0x00007280ff0477ac */ /* 0x000e620008000800 */
[----:B------:R-:W-:-:S04]  /*03c0*/  IADD3 R15, PT, PT, R14, R15, RZ ;  /* 0x0000000f0e0f7210 */ /* 0x000fc80007ffe0ff */
[----:B-1----:R-:W-:-:S13]  /*03d0*/  ISETP.GE.AND P0, PT, R15, UR4, PT ;  /* 0x000000040f007c0c */ /* 0x002fda000bf06270 */
[----:B------:R-:W-:Y:S05]  /*03e0*/  @!P0 BRA `(.L_x_5) ;  /* 0xfffffffc00948947 */ /* 0x000fea000383ffff */
.L_x_1:
[----:B------:R-:W-:Y:S05]  /*03f0*/  BSYNC.RECONVERGENT B0 ;  /* 0x0000000000007941 */ /* 0x000fea0003800200 */
.L_x_0:
[----:B------:R-:W1:Y:S01]  /*0400*/  LDCU UR4, c[0x0][0x398] ;  /* 0x00007300ff0477ac */ /* 0x000e620008000800 */
[----:B------:R-:W-:-:S04]  /*0410*/  IADD3 R10, PT, PT, R13, R10, RZ ;  /* 0x0000000a0d0a7210 */ /* 0x000fc80007ffe0ff */
[----:B-1----:R-:W-:-:S13]  /*0420*/  ISETP.GE.AND P0, PT, R10, UR4, PT ;  /* 0x000000040a007c0c */ /* 0x002fda000bf06270 */
[----:B------:R-:W-:Y:S05]  /*0430*/  @!P0 BRA `(.L_x_6) ;  /* 0xfffffffc00588947 */ /* 0x000fea000383ffff */
[----:B------:R-:W-:Y:S05]  /*0440*/  EXIT ;  /* 0x000000000000794d */ /* 0x000fea0003800000 */
.L_x_7:
[----:B------:R-:W-:-:S00]  /*0450*/  BRA `(.L_x_7) ;  /* 0xfffffffc00fc7947 */ /* 0x000fc0000383ffff */
[----:B------:R-:W-:-:S00]  /*0460*/  NOP ;  /* 0x0000000000007918 */ /* 0x000fc00000000000 */
        /* <DEDUP_REMOVED lines=9> */
.L_x_16:


//--------------------- .text._Z8paste3d_PdS_iiiiiiiii --------------------------
	.section	.text._Z8paste3d_PdS_iiiiiiiii,"ax",@progbits
	.align	128
        .global         _Z8paste3d_PdS_iiiiiiiii
        .type           _Z8paste3d_PdS_iiiiiiiii,@function
        .size           _Z8paste3d_PdS_iiiiiiiii,(.L_x_17 - _Z8paste3d_PdS_iiiiiiiii)
        .other          _Z8paste3d_PdS_iiiiiiiii,@"STO_CUDA_ENTRY STV_DEFAULT"
_Z8paste3d_PdS_iiiiiiiii:
.text._Z8paste3d_PdS_iiiiiiiii:
        /* <DEDUP_REMOVED lines=26> */
.L_x_14:
[----:B0-----:R-:W0:Y:S01]  /*01a0*/  LDCU UR4, c[0x0][0x394] ;  /* 0x00007280ff0477ac */ /* 0x001e220008000800 */
[----:B------:R-:W-:Y:S01]  /*01b0*/  BSSY.RECONVERGENT B0, `(.L_x_8) ;  /* 0x0000023000007945 */ /* 0x000fe20003800200 */
[----:B0-----:R-:W-:-:S13]  /*01c0*/  ISETP.GE.AND P0, PT, R0, UR4, PT ;  /* 0x0000000400007c0c */ /* 0x001fda000bf06270 */
[----:B------:R-:W-:Y:S05]  /*01d0*/  @P0 BRA `(.L_x_9) ;  /* 0x0000000000800947 */ /* 0x000fea0003800000 */
[----:B------:R-:W0:Y:S01]  /*01e0*/  LDC R3, c[0x0][0x3a0] ;  /* 0x0000e800ff037b82 */ /* 0x000e220000000800 */
[----:B------:R-:W1:Y:S01]  /*01f0*/  LDCU.64 UR6, c[0x0][0x3a8] ;  /* 0x00007500ff0677ac */ /* 0x000e620008000a00 */
[----:B------:R-:W-:Y:S01]  /*0200*/  IMAD.MOV.U32 R15, RZ, RZ, R0 ;  /* 0x000000ffff0f7224 */ /* 0x000fe200078e0000 */
[----:B-1----:R-:W-:-:S05]  /*0210*/  IADD3 R2, PT, PT, R10, UR6, RZ ;  /* 0x000000060a027c10 */ /* 0x002fca000fffe0ff */
[----:B0-----:R-:W-:-:S07]  /*0220*/  IMAD R20, R2, R3, UR7 ;  /* 0x0000000702147e24 */ /* 0x001fce000f8e0203 */
.L_x_13:
        /* <DEDUP_REMOVED lines=13> */
.L_x_12:
        /* <DEDUP_REMOVED lines=9> */
.L_x_11:
[----:B------:R-:W-:Y:S05]  /*0390*/  BSYNC.RECONVERGENT B1 ;  /* 0x0000000000017941 */ /* 0x000fea0003800200 */
.L_x_10:
[----:B------:R-:W1:Y:S01]  /*03a0*/  LDCU UR4, c[0x0][0x394] ;  /* 0x00007280ff0477ac */ /* 0x000e620008000800 */
[----:B------:R-:W-:-:S04]  /*03b0*/  IADD3 R15, PT, PT, R14, R15, RZ ;  /* 0x0000000f0e0f7210 */ /* 0x000fc80007ffe0ff */
[----:B-1----:R-:W-:-:S13]  /*03c0*/  ISETP.GE.AND P0, PT, R15, UR4, PT ;  /* 0x000000040f007c0c */ /* 0x002fda000bf06270 */
[----:B------:R-:W-:Y:S05]  /*03d0*/  @!P0 BRA `(.L_x_13) ;  /* 0xfffffffc00948947 */ /* 0x000fea000383ffff */
.L_x_9:
[----:B------:R-:W-:Y:S05]  /*03e0*/  BSYNC.RECONVERGENT B0 ;  /* 0x0000000000007941 */ /* 0x000fea0003800200 */
.L_x_8:
[----:B------:R-:W1:Y:S01]  /*03f0*/  LDCU UR4, c[0x0][0x390] ;  /* 0x00007200ff0477ac */ /* 0x000e620008000800 */
[----:B------:R-:W-:-:S04]  /*0400*/  IADD3 R10, PT, PT, R13, R10, RZ ;  /* 0x0000000a0d0a7210 */ /* 0x000fc80007ffe0ff */
[----:B-1----:R-:W-:-:S13]  /*0410*/  ISETP.GE.AND P0, PT, R10, UR4, PT ;  /* 0x000000040a007c0c */ /* 0x002fda000bf06270 */
[----:B------:R-:W-:Y:S05]  /*0420*/  @!P0 BRA `(.L_x_14) ;  /* 0xfffffffc005c8947 */ /* 0x000fea000383ffff */
[----:B------:R-:W-:Y:S05]  /*0430*/  EXIT ;  /* 0x000000000000794d */ /* 0x000fea0003800000 */
.L_x_15:
        /* <DEDUP_REMOVED lines=12> */
.L_x_17:


//--------------------- .nv.shared.reserved.0     --------------------------
	.section	.nv.shared.reserved.0,"aw",@nobits
	.weak		__nv_reservedSMEM_offset_0_alias
	.size		__nv_reservedSMEM_offset_0_alias, 0, 64
	.other		__nv_reservedSMEM_offset_0_alias,@"STO_CUDA_RESERVED_SHARED STV_DEFAULT"
__nv_reservedSMEM_offset_0_alias:
	.zero		0
	.zero		64


//--------------------- .nv.constant0._Z16paste3d_fortran_PdS_iiiiiiiii --------------------------
	.section	.nv.constant0._Z16paste3d_fortran_PdS_iiiiiiiii,"a",@progbits
	.sectionflags	@""
	.align	4
.nv.constant0._Z16paste3d_fortran_PdS_iiiiiiiii:
	.zero		948


//--------------------- .nv.constant0._Z8paste3d_PdS_iiiiiiiii --------------------------
	.section	.nv.constant0._Z8paste3d_PdS_iiiiiiiii,"a",@progbits
	.sectionflags	@""
	.align	4
.nv.constant0._Z8paste3d_PdS_iiiiiiiii:
	.zero		948


//--------------------- SYMBOLS --------------------------

	.type		.nv.reservedSmem.offset0,@object
	.size		.nv.reservedSmem.offset0,0x4
